//
// Generated by NVIDIA NVVM Compiler
//
// Compiler Build ID: CL-36424714
// Cuda compilation tools, release 13.0, V13.0.88
// Based on NVVM 20.0.0
//

.version 9.0
.target sm_100
.address_size 64

	// .globl	_Z16floydWarshall_p1PfiiiS_
// _ZZ16floydWarshall_p2PfiiiS_E1i has been demoted
// _ZZ16floydWarshall_p2PfiiiS_E2jj has been demoted
// _ZZ16floydWarshall_p2PfiiiS_E3s_n has been demoted
// _ZZ16floydWarshall_p2PfiiiS_E4temp has been demoted

.visible .entry _Z16floydWarshall_p1PfiiiS_(
	.param .u64 .ptr .align 1 _Z16floydWarshall_p1PfiiiS__param_0,
	.param .u32 _Z16floydWarshall_p1PfiiiS__param_1,
	.param .u32 _Z16floydWarshall_p1PfiiiS__param_2,
	.param .u32 _Z16floydWarshall_p1PfiiiS__param_3,
	.param .u64 .ptr .align 1 _Z16floydWarshall_p1PfiiiS__param_4
)
{
	.reg .pred 	%p<3>;
	.reg .b32 	%r<11>;
	.reg .b32 	%f<5>;
	.reg .b64 	%rd<11>;

	ld.param.u64 	%rd2, [_Z16floydWarshall_p1PfiiiS__param_0];
	ld.param.u32 	%r2, [_Z16floydWarshall_p1PfiiiS__param_1];
	ld.param.u32 	%r4, [_Z16floydWarshall_p1PfiiiS__param_2];
	ld.param.u32 	%r3, [_Z16floydWarshall_p1PfiiiS__param_3];
	ld.param.u64 	%rd3, [_Z16floydWarshall_p1PfiiiS__param_4];
	mov.u32 	%r5, %ntid.x;
	mov.u32 	%r6, %ctaid.x;
	mov.u32 	%r7, %tid.x;
	mad.lo.s32 	%r1, %r5, %r6, %r7;
	setp.ge.s32 	%p1, %r1, %r4;
	@%p1 bra 	$L__BB0_3;
	cvta.to.global.u64 	%rd4, %rd2;
	cvta.to.global.u64 	%rd5, %rd3;
	rem.s32 	%r8, %r1, %r2;
	add.s32 	%r9, %r3, %r1;
	sub.s32 	%r10, %r9, %r8;
	mul.wide.s32 	%rd6, %r10, 4;
	add.s64 	%rd7, %rd4, %rd6;
	ld.global.f32 	%f2, [%rd7];
	mul.wide.s32 	%rd8, %r8, 4;
	add.s64 	%rd9, %rd5, %rd8;
	ld.global.f32 	%f3, [%rd9];
	add.f32 	%f1, %f2, %f3;
	mul.wide.s32 	%rd10, %r1, 4;
	add.s64 	%rd1, %rd4, %rd10;
	ld.global.f32 	%f4, [%rd1];
	setp.geu.f32 	%p2, %f1, %f4;
	@%p2 bra 	$L__BB0_3;
	st.global.f32 	[%rd1], %f1;
$L__BB0_3:
	ret;

}
	// .globl	_Z16floydWarshall_p2PfiiiS_
.visible .entry _Z16floydWarshall_p2PfiiiS_(
	.param .u64 .ptr .align 1 _Z16floydWarshall_p2PfiiiS__param_0,
	.param .u32 _Z16floydWarshall_p2PfiiiS__param_1,
	.param .u32 _Z16floydWarshall_p2PfiiiS__param_2,
	.param .u32 _Z16floydWarshall_p2PfiiiS__param_3,
	.param .u64 .ptr .align 1 _Z16floydWarshall_p2PfiiiS__param_4
)
{
	.reg .pred 	%p<3>;
	.reg .b32 	%r<11>;
	.reg .b32 	%f<5>;
	.reg .b64 	%rd<11>;
	// demoted variable
	.shared .align 4 .u32 _ZZ16floydWarshall_p2PfiiiS_E1i;
	// demoted variable
	.shared .align 4 .u32 _ZZ16floydWarshall_p2PfiiiS_E2jj;
	// demoted variable
	.shared .align 4 .u32 _ZZ16floydWarshall_p2PfiiiS_E3s_n;
	// demoted variable
	.shared .align 4 .f32 _ZZ16floydWarshall_p2PfiiiS_E4temp;
	ld.param.u64 	%rd2, [_Z16floydWarshall_p2PfiiiS__param_0];
	ld.param.u32 	%r2, [_Z16floydWarshall_p2PfiiiS__param_1];
	ld.param.u32 	%r4, [_Z16floydWarshall_p2PfiiiS__param_2];
	ld.param.u32 	%r3, [_Z16floydWarshall_p2PfiiiS__param_3];
	ld.param.u64 	%rd3, [_Z16floydWarshall_p2PfiiiS__param_4];
	mov.u32 	%r5, %ntid.x;
	mov.u32 	%r6, %ctaid.x;
	mov.u32 	%r7, %tid.x;
	mad.lo.s32 	%r1, %r5, %r6, %r7;
	st.shared.u32 	[_ZZ16floydWarshall_p2PfiiiS_E1i], %r1;
	st.shared.u32 	[_ZZ16floydWarshall_p2PfiiiS_E3s_n], %r2;
	setp.ge.s32 	%p1, %r1, %r4;
	@%p1 bra 	$L__BB1_3;
	cvta.to.global.u64 	%rd4, %rd2;
	cvta.to.global.u64 	%rd5, %rd3;
	rem.s32 	%r8, %r1, %r2;
	st.shared.u32 	[_ZZ16floydWarshall_p2PfiiiS_E2jj], %r8;
	add.s32 	%r9, %r1, %r3;
	sub.s32 	%r10, %r9, %r8;
	mul.wide.s32 	%rd6, %r10, 4;
	add.s64 	%rd7, %rd4, %rd6;
	ld.global.f32 	%f2, [%rd7];
	mul.wide.s32 	%rd8, %r8, 4;
	add.s64 	%rd9, %rd5, %rd8;
	ld.global.f32 	%f3, [%rd9];
	add.f32 	%f1, %f2, %f3;
	st.shared.f32 	[_ZZ16floydWarshall_p2PfiiiS_E4temp], %f1;
	mul.wide.s32 	%rd10, %r1, 4;
	add.s64 	%rd1, %rd4, %rd10;
	ld.global.f32 	%f4, [%rd1];
	setp.geu.f32 	%p2, %f1, %f4;
	@%p2 bra 	$L__BB1_3;
	st.global.f32 	[%rd1], %f1;
$L__BB1_3:
	ret;

}


// ===== COMPILED SASS (sm_100) =====

	.target	sm_100

	.elftype	@"ET_EXEC"


//--------------------- .note.nv.tkinfo           --------------------------
	.section	.note.nv.tkinfo,"",@"SHT_NOTE"
	.sectionflags	@"SHF_NOTE_NV_TKINFO"
	.tkinfo
        /*0018*/ 	.word	0x00000002
        /*0030*/ 	.string	""
        /*0030*/ 	.string	"ptxas"
        /*0030*/ 	.string	"Cuda compilation tools, release 13.0, V13.0.88"
        /*0030*/ 	.string	"Build cuda_13.0.r13.0/compiler.36424714_0"
        /*0030*/ 	.string	"-arch sm_100 -m 64 "



//--------------------- .note.nv.cuinfo           --------------------------
	.section	.note.nv.cuinfo,"",@"SHT_NOTE"
	.sectionflags	@"SHF_NOTE_NV_CUINFO"
        /*0018*/ 	.short	0x0002
        /*001a*/ 	.short	0x0064
        /*001c*/ 	.short	0x0082
	.zero		2


//--------------------- .nv.info                  --------------------------
	.section	.nv.info,"",@"SHT_CUDA_INFO"
	.align	4


	//----- nvinfo : EIATTR_REGCOUNT
	.align		4
        /*0000*/ 	.byte	0x04, 0x2f
        /*0002*/ 	.short	(.L_1 - .L_0)
	.align		4
.L_0:
        /*0004*/ 	.word	index@(_Z16floydWarshall_p1PfiiiS_)
        /*0008*/ 	.word	0x0000000e


	//----- nvinfo : EIATTR_FRAME_SIZE
	.align		4
.L_1:
        /*000c*/ 	.byte	0x04, 0x11
        /*000e*/ 	.short	(.L_3 - .L_2)
	.align		4
.L_2:
        /*0010*/ 	.word	index@(_Z16floydWarshall_p1PfiiiS_)
        /*0014*/ 	.word	0x00000000


	//----- nvinfo : EIATTR_REGCOUNT
	.align		4
.L_3:
        /*0018*/ 	.byte	0x04, 0x2f
        /*001a*/ 	.short	(.L_5 - .L_4)
	.align		4
.L_4:
        /*001c*/ 	.word	index@(_Z16floydWarshall_p2PfiiiS_)
        /*0020*/ 	.word	0x0000000e


	//----- nvinfo : EIATTR_FRAME_SIZE
	.align		4
.L_5:
        /*0024*/ 	.byte	0x04, 0x11
        /*0026*/ 	.short	(.L_7 - .L_6)
	.align		4
.L_6:
        /*0028*/ 	.word	index@(_Z16floydWarshall_p2PfiiiS_)
        /*002c*/ 	.word	0x00000000


	//----- nvinfo : EIATTR_MIN_STACK_SIZE
	.align		4
.L_7:
        /*0030*/ 	.byte	0x04, 0x12
        /*0032*/ 	.short	(.L_9 - .L_8)
	.align		4
.L_8:
        /*0034*/ 	.word	index@(_Z16floydWarshall_p2PfiiiS_)
        /*0038*/ 	.word	0x00000000


	//----- nvinfo : EIATTR_MIN_STACK_SIZE
	.align		4
.L_9:
        /*003c*/ 	.byte	0x04, 0x12
        /*003e*/ 	.short	(.L_11 - .L_10)
	.align		4
.L_10:
        /*0040*/ 	.word	index@(_Z16floydWarshall_p1PfiiiS_)
        /*0044*/ 	.word	0x00000000
.L_11:


//--------------------- .nv.compat                --------------------------
	.section	.nv.compat,"",@"SHT_CUDA_COMPAT_INFO"
	.align	4
        /*0000*/ 	.byte	0x02, 0x09, 0x00, 0x00, 0x02, 0x02, 0x01, 0x00, 0x02, 0x05, 0x05, 0x00, 0x03, 0x07, 0x01, 0x01
        /*0010*/ 	.byte	0x02, 0x03, 0x00, 0x00, 0x02, 0x06, 0x01, 0x00, 0x04, 0x0b, 0x08, 0x00, 0x09, 0x00, 0x00, 0x00
        /*0020*/ 	.byte	0x00, 0x00, 0x00, 0x00


//--------------------- .nv.info._Z16floydWarshall_p2PfiiiS_ --------------------------
	.section	.nv.info._Z16floydWarshall_p2PfiiiS_,"",@"SHT_CUDA_INFO"
	.sectionflags	@""
	.align	4


	//----- nvinfo : EIATTR_CUDA_API_VERSION
	.align		4
        /*0000*/ 	.byte	0x04, 0x37
        /*0002*/ 	.short	(.L_13 - .L_12)
.L_12:
        /*0004*/ 	.word	0x00000082


	//----- nvinfo : EIATTR_KPARAM_INFO
	.align		4
.L_13:
        /*0008*/ 	.byte	0x04, 0x17
        /*000a*/ 	.short	(.L_15 - .L_14)
.L_14:
        /*000c*/ 	.word	0x00000000
        /*0010*/ 	.short	0x0004
        /*0012*/ 	.short	0x0018
        /*0014*/ 	.byte	0x00, 0xf5, 0x21, 0x00


	//----- nvinfo : EIATTR_KPARAM_INFO
	.align		4
.L_15:
        /*0018*/ 	.byte	0x04, 0x17
        /*001a*/ 	.short	(.L_17 - .L_16)
.L_16:
        /*001c*/ 	.word	0x00000000
        /*0020*/ 	.short	0x0003
        /*0022*/ 	.short	0x0010
        /*0024*/ 	.byte	0x00, 0xf0, 0x11, 0x00


	//----- nvinfo : EIATTR_KPARAM_INFO
	.align		4
.L_17:
        /*0028*/ 	.byte	0x04, 0x17
        /*002a*/ 	.short	(.L_19 - .L_18)
.L_18:
        /*002c*/ 	.word	0x00000000
        /*0030*/ 	.short	0x0002
        /*0032*/ 	.short	0x000c
        /*0034*/ 	.byte	0x00, 0xf0, 0x11, 0x00


	//----- nvinfo : EIATTR_KPARAM_INFO
	.align		4
.L_19:
        /*0038*/ 	.byte	0x04, 0x17
        /*003a*/ 	.short	(.L_21 - .L_20)
.L_20:
        /*003c*/ 	.word	0x00000000
        /*0040*/ 	.short	0x0001
        /*0042*/ 	.short	0x0008
        /*0044*/ 	.byte	0x00, 0xf0, 0x11, 0x00


	//----- nvinfo : EIATTR_KPARAM_INFO
	.align		4
.L_21:
        /*0048*/ 	.byte	0x04, 0x17
        /*004a*/ 	.short	(.L_23 - .L_22)
.L_22:
        /*004c*/ 	.word	0x00000000
        /*0050*/ 	.short	0x0000
        /*0052*/ 	.short	0x0000
        /*0054*/ 	.byte	0x00, 0xf5, 0x21, 0x00


	//----- nvinfo : EIATTR_SPARSE_MMA_MASK
	.align		4
.L_23:
        /*0058*/ 	.byte	0x03, 0x50
        /*005a*/ 	.short	0x0000


	//----- nvinfo : EIATTR_MAXREG_COUNT
	.align		4
        /*005c*/ 	.byte	0x03, 0x1b
        /*005e*/ 	.short	0x00ff


	//----- nvinfo : EIATTR_MERCURY_ISA_VERSION
	.align		4
        /*0060*/ 	.byte	0x03, 0x5f
        /*0062*/ 	.short	0x0101


	//----- nvinfo : EIATTR_VRC_CTA_INIT_COUNT
	.align		4
        /*0064*/ 	.byte	0x02, 0x4a
	.zero		1
	.zero		1


	//----- nvinfo : EIATTR_EXIT_INSTR_OFFSETS
	.align		4
        /*0068*/ 	.byte	0x04, 0x1c
        /*006a*/ 	.short	(.L_25 - .L_24)


	//   ....[0]....
.L_24:
        /*006c*/ 	.word	0x000000c0


	//   ....[1]....
        /*0070*/ 	.word	0x00000330


	//   ....[2]....
        /*0074*/ 	.word	0x00000350


	//----- nvinfo : EIATTR_CBANK_PARAM_SIZE
	.align		4
.L_25:
        /*0078*/ 	.byte	0x03, 0x19
        /*007a*/ 	.short	0x0020


	//----- nvinfo : EIATTR_PARAM_CBANK
	.align		4
        /*007c*/ 	.byte	0x04, 0x0a
        /*007e*/ 	.short	(.L_27 - .L_26)
	.align		4
.L_26:
        /*0080*/ 	.word	index@(.nv.constant0._Z16floydWarshall_p2PfiiiS_)
        /*0084*/ 	.short	0x0380
        /*0086*/ 	.short	0x0020


	//----- nvinfo : EIATTR_SW_WAR
	.align		4
.L_27:
        /*0088*/ 	.byte	0x04, 0x36
        /*008a*/ 	.short	(.L_29 - .L_28)
.L_28:
        /*008c*/ 	.word	0x00000008
.L_29:


//--------------------- .nv.info._Z16floydWarshall_p1PfiiiS_ --------------------------
	.section	.nv.info._Z16floydWarshall_p1PfiiiS_,"",@"SHT_CUDA_INFO"
	.sectionflags	@""
	.align	4


	//----- nvinfo : EIATTR_CUDA_API_VERSION
	.align		4
        /*0000*/ 	.byte	0x04, 0x37
        /*0002*/ 	.short	(.L_31 - .L_30)
.L_30:
        /*0004*/ 	.word	0x00000082


	//----- nvinfo : EIATTR_KPARAM_INFO
	.align		4
.L_31:
        /*0008*/ 	.byte	0x04, 0x17
        /*000a*/ 	.short	(.L_33 - .L_32)
.L_32:
        /*000c*/ 	.word	0x00000000
        /*0010*/ 	.short	0x0004
        /*0012*/ 	.short	0x0018
        /*0014*/ 	.byte	0x00, 0xf5, 0x21, 0x00


	//----- nvinfo : EIATTR_KPARAM_INFO
	.align		4
.L_33:
        /*0018*/ 	.byte	0x04, 0x17
        /*001a*/ 	.short	(.L_35 - .L_34)
.L_34:
        /*001c*/ 	.word	0x00000000
        /*0020*/ 	.short	0x0003
        /*0022*/ 	.short	0x0010
        /*0024*/ 	.byte	0x00, 0xf0, 0x11, 0x00


	//----- nvinfo : EIATTR_KPARAM_INFO
	.align		4
.L_35:
        /*0028*/ 	.byte	0x04, 0x17
        /*002a*/ 	.short	(.L_37 - .L_36)
.L_36:
        /*002c*/ 	.word	0x00000000
        /*0030*/ 	.short	0x0002
        /*0032*/ 	.short	0x000c
        /*0034*/ 	.byte	0x00, 0xf0, 0x11, 0x00


	//----- nvinfo : EIATTR_KPARAM_INFO
	.align		4
.L_37:
        /*0038*/ 	.byte	0x04, 0x17
        /*003a*/ 	.short	(.L_39 - .L_38)
.L_38:
        /*003c*/ 	.word	0x00000000
        /*0040*/ 	.short	0x0001
        /*0042*/ 	.short	0x0008
        /*0044*/ 	.byte	0x00, 0xf0, 0x11, 0x00


	//----- nvinfo : EIATTR_KPARAM_INFO
	.align		4
.L_39:
        /*0048*/ 	.byte	0x04, 0x17
        /*004a*/ 	.short	(.L_41 - .L_40)
.L_40:
        /*004c*/ 	.word	0x00000000
        /*0050*/ 	.short	0x0000
        /*0052*/ 	.short	0x0000
        /*0054*/ 	.byte	0x00, 0xf5, 0x21, 0x00


	//----- nvinfo : EIATTR_SPARSE_MMA_MASK
	.align		4
.L_41:
        /*0058*/ 	.byte	0x03, 0x50
        /*005a*/ 	.short	0x0000


	//----- nvinfo : EIATTR_MAXREG_COUNT
	.align		4
        /*005c*/ 	.byte	0x03, 0x1b
        /*005e*/ 	.short	0x00ff


	//----- nvinfo : EIATTR_MERCURY_ISA_VERSION
	.align		4
        /*0060*/ 	.byte	0x03, 0x5f
        /*0062*/ 	.short	0x0101


	//----- nvinfo : EIATTR_VRC_CTA_INIT_COUNT
	.align		4
        /*0064*/ 	.byte	0x02, 0x4a
	.zero		1
	.zero		1


	//----- nvinfo : EIATTR_EXIT_INSTR_OFFSETS
	.align		4
        /*0068*/ 	.byte	0x04, 0x1c
        /*006a*/ 	.short	(.L_43 - .L_42)


	//   ....[0]....
.L_42:
        /*006c*/ 	.word	0x00000070


	//   ....[1]....
        /*0070*/ 	.word	0x000002b0


	//   ....[2]....
        /*0074*/ 	.word	0x000002d0


	//----- nvinfo : EIATTR_CBANK_PARAM_SIZE
	.align		4
.L_43:
        /*0078*/ 	.byte	0x03, 0x19
        /*007a*/ 	.short	0x0020


	//----- nvinfo : EIATTR_PARAM_CBANK
	.align		4
        /*007c*/ 	.byte	0x04, 0x0a
        /*007e*/ 	.short	(.L_45 - .L_44)
	.align		4
.L_44:
        /*0080*/ 	.word	index@(.nv.constant0._Z16floydWarshall_p1PfiiiS_)
        /*0084*/ 	.short	0x0380
        /*0086*/ 	.short	0x0020


	//----- nvinfo : EIATTR_SW_WAR
	.align		4
.L_45:
        /*0088*/ 	.byte	0x04, 0x36
        /*008a*/ 	.short	(.L_47 - .L_46)
.L_46:
        /*008c*/ 	.word	0x00000008
.L_47:


//--------------------- .nv.callgraph             --------------------------
	.section	.nv.callgraph,"",@"SHT_CUDA_CALLGRAPH"
	.align	4
	.sectionentsize	8
	.align		4
        /*0000*/ 	.word	0x00000000
	.align		4
        /*0004*/ 	.word	0xffffffff
	.align		4
        /*0008*/ 	.word	0x00000000
	.align		4
        /*000c*/ 	.word	0xfffffffe
	.align		4
        /*0010*/ 	.word	0x00000000
	.align		4
        /*0014*/ 	.word	0xfffffffd
	.align		4
        /*0018*/ 	.word	0x00000000
	.align		4
        /*001c*/ 	.word	0xfffffffc


//--------------------- .text._Z16floydWarshall_p2PfiiiS_ --------------------------
	.section	.text._Z16floydWarshall_p2PfiiiS_,"ax",@progbits
	.align	128
        .global         _Z16floydWarshall_p2PfiiiS_
        .type           _Z16floydWarshall_p2PfiiiS_,@function
        .size           _Z16floydWarshall_p2PfiiiS_,(.L_x_2 - _Z16floydWarshall_p2PfiiiS_)
        .other          _Z16floydWarshall_p2PfiiiS_,@"STO_CUDA_ENTRY STV_DEFAULT"
_Z16floydWarshall_p2PfiiiS_:
.text._Z16floydWarshall_p2PfiiiS_:
[----:B------:R-:W-:Y:S01]  /*0000*/  LDC R1, c[0x0][0x37c] ;  /* 0x0000df00ff017b82 */ /* 0x000fe20000000800 */
[----:B------:R-:W0:Y:S07]  /*0010*/  S2R R0, SR_CTAID.X ;  /* 0x0000000000007919 */ /* 0x000e2e0000002500 */
[----:B------:R-:W1:Y:S01]  /*0020*/  LDC.64 R8, c[0x0][0x388] ;  /* 0x0000e200ff087b82 */ /* 0x000e620000000a00 */
[----:B------:R-:W0:Y:S01]  /*0030*/  LDCU UR4, c[0x0][0x360] ;  /* 0x00006c00ff0477ac */ /* 0x000e220008000800 */
[----:B------:R-:W0:Y:S06]  /*0040*/  S2R R3, SR_TID.X ;  /* 0x0000000000037919 */ /* 0x000e2c0000002100 */
[----:B------:R-:W2:Y:S01]  /*0050*/  S2UR UR5, SR_CgaCtaId ;  /* 0x00000000000579c3 */ /* 0x000ea20000008800 */
[----:B0-----:R-:W-:Y:S01]  /*0060*/  IMAD R0, R0, UR4, R3 ;  /* 0x0000000400007c24 */ /* 0x001fe2000f8e0203 */
[----:B------:R-:W-:-:S02]  /*0070*/  UMOV UR4, 0x400 ;  /* 0x0000040000047882 */ /* 0x000fc40000000000 */
[----:B--2---:R-:W-:Y:S02]  /*0080*/  ULEA UR4, UR5, UR4, 0x18 ;  /* 0x0000000405047291 */ /* 0x004fe4000f8ec0ff */
[----:B-1----:R-:W-:-:S07]  /*0090*/  ISETP.GE.AND P0, PT, R0, R9, PT ;  /* 0x000000090000720c */ /* 0x002fce0003f06270 */
[----:B------:R0:W-:Y:S04]  /*00a0*/  STS [UR4], R0 ;  /* 0x00000000ff007988 */ /* 0x0001e80008000804 */
[----:B------:R0:W-:Y:S02]  /*00b0*/  STS [UR4+0x8], R8 ;  /* 0x00000808ff007988 */ /* 0x0001e40008000804 */
[----:B0-----:R-:W-:Y:S05]  /*00c0*/  @P0 EXIT ;  /* 0x000000000000094d */ /* 0x001fea0003800000 */
[----:B------:R-:W-:Y:S01]  /*00d0*/  IABS R10, R8 ;  /* 0x00000008000a7213 */ /* 0x000fe20000000000 */
[----:B------:R-:W0:Y:S01]  /*00e0*/  LDCU UR5, c[0x0][0x390] ;  /* 0x00007200ff0577ac */ /* 0x000e220008000800 */
[----:B------:R-:W-:Y:S02]  /*00f0*/  IABS R6, R0 ;  /* 0x0000000000067213 */ /* 0x000fe40000000000 */
[----:B------:R-:W1:Y:S01]  /*0100*/  I2F.RP R4, R10 ;  /* 0x0000000a00047306 */ /* 0x000e620000209400 */
[----:B------:R-:W-:Y:S01]  /*0110*/  ISETP.GE.AND P2, PT, R0, RZ, PT ;  /* 0x000000ff0000720c */ /* 0x000fe20003f46270 */
[----:B------:R-:W2:Y:S06]  /*0120*/  LDCU.64 UR6, c[0x0][0x358] ;  /* 0x00006b00ff0677ac */ /* 0x000eac0008000a00 */
[----:B-1----:R-:W1:Y:S02]  /*0130*/  MUFU.RCP R4, R4 ;  /* 0x0000000400047308 */ /* 0x002e640000001000 */
[----:B-1----:R-:W-:-:S06]  /*0140*/  VIADD R2, R4, 0xffffffe ;  /* 0x0ffffffe04027836 */ /* 0x002fcc0000000000 */
[----:B------:R1:W3:Y:S02]  /*0150*/  F2I.FTZ.U32.TRUNC.NTZ R3, R2 ;  /* 0x0000000200037305 */ /* 0x0002e4000021f000 */
[----:B-1----:R-:W-:Y:S01]  /*0160*/  IMAD.MOV.U32 R2, RZ, RZ, RZ ;  /* 0x000000ffff027224 */ /* 0x002fe200078e00ff */
[----:B---3--:R-:W-:-:S05]  /*0170*/  IADD3 R5, PT, PT, RZ, -R3, RZ ;  /* 0x80000003ff057210 */ /* 0x008fca0007ffe0ff */
[----:B------:R-:W-:-:S04]  /*0180*/  IMAD R5, R5, R10, RZ ;  /* 0x0000000a05057224 */ /* 0x000fc800078e02ff */
[----:B------:R-:W-:Y:S01]  /*0190*/  IMAD.HI.U32 R3, R3, R5, R2 ;  /* 0x0000000503037227 */ /* 0x000fe200078e0002 */
[----:B------:R-:W-:Y:S02]  /*01a0*/  MOV R5, R6 ;  /* 0x0000000600057202 */ /* 0x000fe40000000f00 */
[----:B------:R-:W1:Y:S03]  /*01b0*/  LDC.64 R6, c[0x0][0x380] ;  /* 0x0000e000ff067b82 */ /* 0x000e660000000a00 */
[----:B------:R-:W-:-:S04]  /*01c0*/  IMAD.HI.U32 R3, R3, R5, RZ ;  /* 0x0000000503037227 */ /* 0x000fc800078e00ff */
[----:B------:R-:W-:-:S04]  /*01d0*/  IMAD.MOV R3, RZ, RZ, -R3 ;  /* 0x000000ffff037224 */ /* 0x000fc800078e0a03 */
[C---:B------:R-:W-:Y:S02]  /*01e0*/  IMAD R3, R10.reuse, R3, R5 ;  /* 0x000000030a037224 */ /* 0x040fe400078e0205 */
[----:B------:R-:W3:Y:S03]  /*01f0*/  LDC.64 R4, c[0x0][0x398] ;  /* 0x0000e600ff047b82 */ /* 0x000ee60000000a00 */
[----:B------:R-:W-:-:S13]  /*0200*/  ISETP.GT.U32.AND P0, PT, R10, R3, PT ;  /* 0x000000030a00720c */ /* 0x000fda0003f04070 */
[----:B------:R-:W-:Y:S02]  /*0210*/  @!P0 IADD3 R3, PT, PT, R3, -R10, RZ ;  /* 0x8000000a03038210 */ /* 0x000fe40007ffe0ff */
[----:B------:R-:W-:Y:S02]  /*0220*/  ISETP.NE.AND P0, PT, R8, RZ, PT ;  /* 0x000000ff0800720c */ /* 0x000fe40003f05270 */
[----:B------:R-:W-:-:S13]  /*0230*/  ISETP.GT.U32.AND P1, PT, R10, R3, PT ;  /* 0x000000030a00720c */ /* 0x000fda0003f24070 */
[----:B------:R-:W-:-:S05]  /*0240*/  @!P1 IMAD.IADD R3, R3, 0x1, -R10 ;  /* 0x0000000103039824 */ /* 0x000fca00078e0a0a */
[----:B------:R-:W-:-:S05]  /*0250*/  MOV R9, R3 ;  /* 0x0000000300097202 */ /* 0x000fca0000000f00 */
[----:B------:R-:W-:Y:S01]  /*0260*/  @!P2 IMAD.MOV R9, RZ, RZ, -R9 ;  /* 0x000000ffff09a224 */ /* 0x000fe200078e0a09 */
[----:B------:R-:W-:-:S04]  /*0270*/  @!P0 LOP3.LUT R9, RZ, R8, RZ, 0x33, !PT ;  /* 0x00000008ff098212 */ /* 0x000fc800078e33ff */
[C---:B0-----:R-:W-:Y:S01]  /*0280*/  IADD3 R3, PT, PT, -R9.reuse, UR5, R0 ;  /* 0x0000000509037c10 */ /* 0x041fe2000fffe100 */
[----:B---3--:R-:W-:-:S04]  /*0290*/  IMAD.WIDE R4, R9, 0x4, R4 ;  /* 0x0000000409047825 */ /* 0x008fc800078e0204 */
[--C-:B-1----:R-:W-:Y:S02]  /*02a0*/  IMAD.WIDE R2, R3, 0x4, R6.reuse ;  /* 0x0000000403027825 */ /* 0x102fe400078e0206 */
[----:B--2---:R-:W2:Y:S02]  /*02b0*/  LDG.E R5, desc[UR6][R4.64] ;  /* 0x0000000604057981 */ /* 0x004ea4000c1e1900 */
[----:B------:R-:W-:Y:S02]  /*02c0*/  IMAD.WIDE R6, R0, 0x4, R6 ;  /* 0x0000000400067825 */ /* 0x000fe400078e0206 */
[----:B------:R-:W2:Y:S04]  /*02d0*/  LDG.E R2, desc[UR6][R2.64] ;  /* 0x0000000602027981 */ /* 0x000ea8000c1e1900 */
[----:B------:R-:W3:Y:S04]  /*02e0*/  LDG.E R0, desc[UR6][R6.64] ;  /* 0x0000000606007981 */ /* 0x000ee8000c1e1900 */
[----:B------:R0:W-:Y:S01]  /*02f0*/  STS [UR4+0x4], R9 ;  /* 0x00000409ff007988 */ /* 0x0001e20008000804 */
[----:B--2---:R-:W-:-:S05]  /*0300*/  FADD R11, R2, R5 ;  /* 0x00000005020b7221 */ /* 0x004fca0000000000 */
[----:B---3--:R-:W-:Y:S01]  /*0310*/  FSETP.GEU.AND P0, PT, R11, R0, PT ;  /* 0x000000000b00720b */ /* 0x008fe20003f0e000 */
[----:B------:R0:W-:-:S12]  /*0320*/  STS [UR4+0xc], R11 ;  /* 0x00000c0bff007988 */ /* 0x0001d80008000804 */
[----:B0-----:R-:W-:Y:S05]  /*0330*/  @P0 EXIT ;  /* 0x000000000000094d */ /* 0x001fea0003800000 */
[----:B------:R-:W-:Y:S01]  /*0340*/  STG.E desc[UR6][R6.64], R11 ;  /* 0x0000000b06007986 */ /* 0x000fe2000c101906 */
[----:B------:R-:W-:Y:S05]  /*0350*/  EXIT ;  /* 0x000000000000794d */ /* 0x000fea0003800000 */
.L_x_0:
[----:B------:R-:W-:-:S00]  /*0360*/  BRA `(.L_x_0) ;  /* 0xfffffffc00fc7947 */ /* 0x000fc0000383ffff */
[----:B------:R-:W-:-:S00]  /*0370*/  NOP ;  /* 0x0000000000007918 */ /* 0x000fc00000000000 */
        /* <DEDUP_REMOVED lines=8> */
.L_x_2:


//--------------------- .text._Z16floydWarshall_p1PfiiiS_ --------------------------
	.section	.text._Z16floydWarshall_p1PfiiiS_,"ax",@progbits
	.align	128
        .global         _Z16floydWarshall_p1PfiiiS_
        .type           _Z16floydWarshall_p1PfiiiS_,@function
        .size           _Z16floydWarshall_p1PfiiiS_,(.L_x_3 - _Z16floydWarshall_p1PfiiiS_)
        .other          _Z16floydWarshall_p1PfiiiS_,@"STO_CUDA_ENTRY STV_DEFAULT"
_Z16floydWarshall_p1PfiiiS_:
.text._Z16floydWarshall_p1PfiiiS_:
[----:B------:R-:W-:Y:S01]  /*0000*/  LDC R1, c[0x0][0x37c] ;  /* 0x0000df00ff017b82 */ /* 0x000fe20000000800 */
[----:B------:R-:W0:Y:S01]  /*0010*/  S2R R9, SR_CTAID.X ;  /* 0x0000000000097919 */ /* 0x000e220000002500 */
[----:B------:R-:W0:Y:S01]  /*0020*/  LDCU UR4, c[0x0][0x360] ;  /* 0x00006c00ff0477ac */ /* 0x000e220008000800 */
[----:B------:R-:W0:Y:S01]  /*0030*/  S2R R0, SR_TID.X ;  /* 0x0000000000007919 */ /* 0x000e220000002100 */
[----:B------:R-:W1:Y:S01]  /*0040*/  LDCU UR5, c[0x0][0x38c] ;  /* 0x00007180ff0577ac */ /* 0x000e620008000800 */
[----:B0-----:R-:W-:-:S05]  /*0050*/  IMAD R9, R9, UR4, R0 ;  /* 0x0000000409097c24 */ /* 0x001fca000f8e0200 */
[----:B-1----:R-:W-:-:S13]  /*0060*/  ISETP.GE.AND P0, PT, R9, UR5, PT ;  /* 0x0000000509007c0c */ /* 0x002fda000bf06270 */
[----:B------:R-:W-:Y:S05]  /*0070*/  @P0 EXIT ;  /* 0x000000000000094d */ /* 0x000fea0003800000 */
[----:B------:R-:W0:Y:S01]  /*0080*/  LDC R8, c[0x0][0x388] ;  /* 0x0000e200ff087b82 */ /* 0x000e220000000800 */
[----:B------:R-:W-:Y:S01]  /*0090*/  ISETP.GE.AND P2, PT, R9, RZ, PT ;  /* 0x000000ff0900720c */ /* 0x000fe20003f46270 */
[----:B------:R-:W1:Y:S01]  /*00a0*/  LDCU UR6, c[0x0][0x390] ;  /* 0x00007200ff0677ac */ /* 0x000e620008000800 */
[----:B------:R-:W2:Y:S05]  /*00b0*/  LDCU.64 UR4, c[0x0][0x358] ;  /* 0x00006b00ff0477ac */ /* 0x000eaa0008000a00 */
[----:B------:R-:W3:Y:S01]  /*00c0*/  LDC.64 R6, c[0x0][0x380] ;  /* 0x0000e000ff067b82 */ /* 0x000ee20000000a00 */
[----:B0-----:R-:W-:-:S04]  /*00d0*/  IABS R11, R8 ;  /* 0x00000008000b7213 */ /* 0x001fc80000000000 */
[----:B------:R-:W0:Y:S08]  /*00e0*/  I2F.RP R0, R11 ;  /* 0x0000000b00007306 */ /* 0x000e300000209400 */
[----:B0-----:R-:W0:Y:S02]  /*00f0*/  MUFU.RCP R0, R0 ;  /* 0x0000000000007308 */ /* 0x001e240000001000 */
[----:B0-----:R-:W-:-:S06]  /*0100*/  VIADD R2, R0, 0xffffffe ;  /* 0x0ffffffe00027836 */ /* 0x001fcc0000000000 */
[----:B------:R0:W4:Y:S02]  /*0110*/  F2I.FTZ.U32.TRUNC.NTZ R3, R2 ;  /* 0x0000000200037305 */ /* 0x000124000021f000 */
[----:B0-----:R-:W-:Y:S01]  /*0120*/  IMAD.MOV.U32 R2, RZ, RZ, RZ ;  /* 0x000000ffff027224 */ /* 0x001fe200078e00ff */
[----:B----4-:R-:W-:-:S05]  /*0130*/  IADD3 R4, PT, PT, RZ, -R3, RZ ;  /* 0x80000003ff047210 */ /* 0x010fca0007ffe0ff */
[----:B------:R-:W-:Y:S01]  /*0140*/  IMAD R5, R4, R11, RZ ;  /* 0x0000000b04057224 */ /* 0x000fe200078e02ff */
[----:B------:R-:W-:-:S03]  /*0150*/  IABS R4, R9 ;  /* 0x0000000900047213 */ /* 0x000fc60000000000 */
[----:B------:R-:W-:-:S06]  /*0160*/  IMAD.HI.U32 R3, R3, R5, R2 ;  /* 0x0000000503037227 */ /* 0x000fcc00078e0002 */
[----:B------:R-:W-:-:S05]  /*0170*/  IMAD.HI.U32 R3, R3, R4, RZ ;  /* 0x0000000403037227 */ /* 0x000fca00078e00ff */
[----:B------:R-:W-:-:S05]  /*0180*/  IADD3 R3, PT, PT, -R3, RZ, RZ ;  /* 0x000000ff03037210 */ /* 0x000fca0007ffe1ff */
[C---:B------:R-:W-:Y:S02]  /*0190*/  IMAD R0, R11.reuse, R3, R4 ;  /* 0x000000030b007224 */ /* 0x040fe400078e0204 */
[----:B------:R-:W0:Y:S03]  /*01a0*/  LDC.64 R4, c[0x0][0x398] ;  /* 0x0000e600ff047b82 */ /* 0x000e260000000a00 */
[----:B------:R-:W-:-:S13]  /*01b0*/  ISETP.GT.U32.AND P0, PT, R11, R0, PT ;  /* 0x000000000b00720c */ /* 0x000fda0003f04070 */
[----:B------:R-:W-:Y:S01]  /*01c0*/  @!P0 IMAD.IADD R0, R0, 0x1, -R11 ;  /* 0x0000000100008824 */ /* 0x000fe200078e0a0b */
[----:B------:R-:W-:-:S04]  /*01d0*/  ISETP.NE.AND P0, PT, R8, RZ, PT ;  /* 0x000000ff0800720c */ /* 0x000fc80003f05270 */
[----:B------:R-:W-:-:S13]  /*01e0*/  ISETP.GT.U32.AND P1, PT, R11, R0, PT ;  /* 0x000000000b00720c */ /* 0x000fda0003f24070 */
[----:B------:R-:W-:-:S05]  /*01f0*/  @!P1 IADD3 R0, PT, PT, R0, -R11, RZ ;  /* 0x8000000b00009210 */ /* 0x000fca0007ffe0ff */
[----:B------:R-:W-:Y:S01]  /*0200*/  @!P2 IMAD.MOV R0, RZ, RZ, -R0 ;  /* 0x000000ffff00a224 */ /* 0x000fe200078e0a00 */
[----:B------:R-:W-:-:S04]  /*0210*/  @!P0 LOP3.LUT R0, RZ, R8, RZ, 0x33, !PT ;  /* 0x00000008ff008212 */ /* 0x000fc800078e33ff */
[C---:B-1----:R-:W-:Y:S01]  /*0220*/  IADD3 R3, PT, PT, -R0.reuse, UR6, R9 ;  /* 0x0000000600037c10 */ /* 0x042fe2000fffe109 */
[----:B0-----:R-:W-:-:S04]  /*0230*/  IMAD.WIDE R4, R0, 0x4, R4 ;  /* 0x0000000400047825 */ /* 0x001fc800078e0204 */
[--C-:B---3--:R-:W-:Y:S02]  /*0240*/  IMAD.WIDE R2, R3, 0x4, R6.reuse ;  /* 0x0000000403027825 */ /* 0x108fe400078e0206 */
[----:B--2---:R-:W2:Y:S02]  /*0250*/  LDG.E R5, desc[UR4][R4.64] ;  /* 0x0000000404057981 */ /* 0x004ea4000c1e1900 */
[----:B------:R-:W-:Y:S02]  /*0260*/  IMAD.WIDE R6, R9, 0x4, R6 ;  /* 0x0000000409067825 */ /* 0x000fe400078e0206 */
[----:B------:R-:W2:Y:S04]  /*0270*/  LDG.E R2, desc[UR4][R2.64] ;  /* 0x0000000402027981 */ /* 0x000ea8000c1e1900 */
[----:B------:R-:W3:Y:S01]  /*0280*/  LDG.E R0, desc[UR4][R6.64] ;  /* 0x0000000406007981 */ /* 0x000ee2000c1e1900 */
[----:B--2---:R-:W-:-:S05]  /*0290*/  FADD R9, R2, R5 ;  /* 0x0000000502097221 */ /* 0x004fca0000000000 */
[----:B---3--:R-:W-:-:S13]  /*02a0*/  FSETP.GEU.AND P0, PT, R9, R0, PT ;  /* 0x000000000900720b */ /* 0x008fda0003f0e000 */
[----:B------:R-:W-:Y:S05]  /*02b0*/  @P0 EXIT ;  /* 0x000000000000094d */ /* 0x000fea0003800000 */
[----:B------:R-:W-:Y:S01]  /*02c0*/  STG.E desc[UR4][R6.64], R9 ;  /* 0x0000000906007986 */ /* 0x000fe2000c101904 */
[----:B------:R-:W-:Y:S05]  /*02d0*/  EXIT ;  /* 0x000000000000794d */ /* 0x000fea0003800000 */
.L_x_1:
        /* <DEDUP_REMOVED lines=10> */
.L_x_3:


//--------------------- .nv.shared._Z16floydWarshall_p2PfiiiS_ --------------------------
	.section	.nv.shared._Z16floydWarshall_p2PfiiiS_,"aw",@nobits
	.sectionflags	@""
	.align	4
.nv.shared._Z16floydWarshall_p2PfiiiS_:
	.zero		1040


//--------------------- .nv.shared.reserved.0     --------------------------
	.section	.nv.shared.reserved.0,"aw",@nobits
	.weak		__nv_reservedSMEM_offset_0_alias
	.size		__nv_reservedSMEM_offset_0_alias, 0, 64
	.other		__nv_reservedSMEM_offset_0_alias,@"STO_CUDA_RESERVED_SHARED STV_DEFAULT"
__nv_reservedSMEM_offset_0_alias:
	.zero		0
	.zero		64


//--------------------- .nv.constant0._Z16floydWarshall_p2PfiiiS_ --------------------------
	.section	.nv.constant0._Z16floydWarshall_p2PfiiiS_,"a",@progbits
	.sectionflags	@""
	.align	4
.nv.constant0._Z16floydWarshall_p2PfiiiS_:
	.zero		928


//--------------------- .nv.constant0._Z16floydWarshall_p1PfiiiS_ --------------------------
	.section	.nv.constant0._Z16floydWarshall_p1PfiiiS_,"a",@progbits
	.sectionflags	@""
	.align	4
.nv.constant0._Z16floydWarshall_p1PfiiiS_:
	.zero		928


//--------------------- SYMBOLS --------------------------

	.type		.nv.reservedSmem.offset0,@object
	.size		.nv.reservedSmem.offset0,0x4
	.type		.nv.reservedSmem.cap,@object
	.size		.nv.reservedSmem.cap,0x4
